//
// Generated by NVIDIA NVVM Compiler
//
// Compiler Build ID: CL-36424714
// Cuda compilation tools, release 13.0, V13.0.88
// Based on NVVM 20.0.0
//

.version 9.0
.target sm_100
.address_size 64

	// .globl	_Z27unique_id_calculation_2d_2dPi
.extern .func  (.param .b32 func_retval0) vprintf
(
	.param .b64 vprintf_param_0,
	.param .b64 vprintf_param_1
)
;
.global .align 1 .b8 $str[70] = {98, 108, 111, 99, 107, 73, 100, 120, 46, 120, 32, 58, 32, 37, 100, 44, 32, 98, 108, 111, 99, 107, 73, 100, 120, 46, 121, 32, 37, 100, 44, 32, 116, 104, 114, 101, 97, 100, 73, 100, 120, 46, 120, 32, 58, 32, 37, 100, 44, 32, 103, 105, 100, 32, 58, 32, 37, 100, 32, 45, 32, 100, 97, 116, 97, 32, 37, 100, 10};
.global .align 1 .b8 $str$1[123] = {98, 108, 111, 99, 107, 73, 100, 120, 46, 120, 32, 58, 32, 37, 100, 44, 32, 98, 108, 111, 99, 107, 73, 100, 120, 46, 121, 32, 37, 100, 44, 32, 98, 108, 111, 99, 107, 73, 100, 120, 46, 122, 32, 58, 32, 37, 100, 44, 32, 116, 104, 114, 101, 97, 100, 73, 100, 120, 46, 120, 32, 58, 32, 37, 100, 44, 32, 116, 104, 114, 101, 97, 100, 73, 100, 120, 46, 121, 32, 58, 32, 37, 100, 44, 32, 116, 104, 114, 101, 97, 100, 73, 100, 120, 46, 122, 32, 58, 32, 37, 100, 44, 32, 103, 105, 100, 32, 58, 32, 37, 100, 32, 45, 32, 100, 97, 116, 97, 32, 37, 100, 10};

.visible .entry _Z27unique_id_calculation_2d_2dPi(
	.param .u64 .ptr .align 1 _Z27unique_id_calculation_2d_2dPi_param_0
)
{
	.local .align 8 .b8 	__local_depot0[24];
	.reg .b64 	%SP;
	.reg .b64 	%SPL;
	.reg .b32 	%r<15>;
	.reg .b64 	%rd<9>;

	mov.u64 	%SPL, __local_depot0;
	cvta.local.u64 	%SP, %SPL;
	ld.param.u64 	%rd1, [_Z27unique_id_calculation_2d_2dPi_param_0];
	cvta.to.global.u64 	%rd2, %rd1;
	add.u64 	%rd3, %SP, 0;
	add.u64 	%rd4, %SPL, 0;
	mov.u32 	%r1, %ntid.x;
	mov.u32 	%r2, %tid.x;
	mov.u32 	%r3, %tid.y;
	mad.lo.s32 	%r4, %r1, %r2, %r3;
	mov.u32 	%r5, %ntid.y;
	mul.lo.s32 	%r6, %r1, %r5;
	mov.u32 	%r7, %ctaid.x;
	mov.u32 	%r8, %nctaid.x;
	mov.u32 	%r9, %ctaid.y;
	mad.lo.s32 	%r10, %r9, %r8, %r7;
	mad.lo.s32 	%r11, %r6, %r10, %r4;
	mul.wide.s32 	%rd5, %r11, 4;
	add.s64 	%rd6, %rd2, %rd5;
	ld.global.u32 	%r12, [%rd6];
	st.local.v2.u32 	[%rd4], {%r7, %r9};
	st.local.v2.u32 	[%rd4+8], {%r4, %r11};
	st.local.u32 	[%rd4+16], %r12;
	mov.u64 	%rd7, $str;
	cvta.global.u64 	%rd8, %rd7;
	{ // callseq 0, 0
	.param .b64 param0;
	st.param.b64 	[param0], %rd8;
	.param .b64 param1;
	st.param.b64 	[param1], %rd3;
	.param .b32 retval0;
	call.uni (retval0), 
	vprintf, 
	(
	param0, 
	param1
	);
	ld.param.b32 	%r13, [retval0];
	} // callseq 0
	ret;

}
	// .globl	_Z5uid22Pi
.visible .entry _Z5uid22Pi(
	.param .u64 .ptr .align 1 _Z5uid22Pi_param_0
)
{
	.local .align 8 .b8 	__local_depot1[24];
	.reg .b64 	%SP;
	.reg .b64 	%SPL;
	.reg .b32 	%r<15>;
	.reg .b64 	%rd<9>;

	mov.u64 	%SPL, __local_depot1;
	cvta.local.u64 	%SP, %SPL;
	ld.param.u64 	%rd1, [_Z5uid22Pi_param_0];
	cvta.to.global.u64 	%rd2, %rd1;
	add.u64 	%rd3, %SP, 0;
	add.u64 	%rd4, %SPL, 0;
	mov.u32 	%r1, %ntid.x;
	mov.u32 	%r2, %ntid.y;
	mul.lo.s32 	%r3, %r1, %r2;
	mov.u32 	%r4, %tid.x;
	mov.u32 	%r5, %tid.y;
	mad.lo.s32 	%r6, %r2, %r5, %r4;
	mov.u32 	%r7, %ctaid.x;
	mov.u32 	%r8, %nctaid.x;
	mov.u32 	%r9, %ctaid.y;
	mad.lo.s32 	%r10, %r8, %r9, %r7;
	mad.lo.s32 	%r11, %r3, %r10, %r6;
	mul.wide.s32 	%rd5, %r11, 4;
	add.s64 	%rd6, %rd2, %rd5;
	ld.global.u32 	%r12, [%rd6];
	st.local.v2.u32 	[%rd4], {%r7, %r9};
	st.local.v2.u32 	[%rd4+8], {%r6, %r11};
	st.local.u32 	[%rd4+16], %r12;
	mov.u64 	%rd7, $str;
	cvta.global.u64 	%rd8, %rd7;
	{ // callseq 1, 0
	.param .b64 param0;
	st.param.b64 	[param0], %rd8;
	.param .b64 param1;
	st.param.b64 	[param1], %rd3;
	.param .b32 retval0;
	call.uni (retval0), 
	vprintf, 
	(
	param0, 
	param1
	);
	ld.param.b32 	%r13, [retval0];
	} // callseq 1
	ret;

}
	// .globl	_Z5uid33Pi
.visible .entry _Z5uid33Pi(
	.param .u64 .ptr .align 1 _Z5uid33Pi_param_0
)
{
	.local .align 16 .b8 	__local_depot2[32];
	.reg .b64 	%SP;
	.reg .b64 	%SPL;
	.reg .b32 	%r<20>;
	.reg .b64 	%rd<9>;

	mov.u64 	%SPL, __local_depot2;
	cvta.local.u64 	%SP, %SPL;
	ld.param.u64 	%rd1, [_Z5uid33Pi_param_0];
	cvta.to.global.u64 	%rd2, %rd1;
	add.u64 	%rd3, %SP, 0;
	add.u64 	%rd4, %SPL, 0;
	mov.u32 	%r1, %ntid.x;
	mov.u32 	%r2, %ntid.y;
	mov.u32 	%r3, %ntid.z;
	mov.u32 	%r4, %tid.x;
	mov.u32 	%r5, %tid.y;
	mov.u32 	%r6, %tid.z;
	mov.u32 	%r7, %ctaid.x;
	mov.u32 	%r8, %nctaid.x;
	mov.u32 	%r9, %ctaid.y;
	mov.u32 	%r10, %nctaid.y;
	mov.u32 	%r11, %ctaid.z;
	mad.lo.s32 	%r12, %r11, %r10, %r9;
	mad.lo.s32 	%r13, %r12, %r8, %r7;
	mad.lo.s32 	%r14, %r13, %r3, %r6;
	mad.lo.s32 	%r15, %r14, %r1, %r5;
	mad.lo.s32 	%r16, %r15, %r2, %r4;
	mul.wide.s32 	%rd5, %r16, 4;
	add.s64 	%rd6, %rd2, %rd5;
	ld.global.u32 	%r17, [%rd6];
	st.local.v4.u32 	[%rd4], {%r7, %r9, %r11, %r4};
	st.local.v4.u32 	[%rd4+16], {%r5, %r6, %r16, %r17};
	mov.u64 	%rd7, $str$1;
	cvta.global.u64 	%rd8, %rd7;
	{ // callseq 2, 0
	.param .b64 param0;
	st.param.b64 	[param0], %rd8;
	.param .b64 param1;
	st.param.b64 	[param1], %rd3;
	.param .b32 retval0;
	call.uni (retval0), 
	vprintf, 
	(
	param0, 
	param1
	);
	ld.param.b32 	%r18, [retval0];
	} // callseq 2
	ret;

}


// ===== COMPILED SASS (sm_100) =====

	.target	sm_100

	.elftype	@"ET_EXEC"


//--------------------- .note.nv.tkinfo           --------------------------
	.section	.note.nv.tkinfo,"",@"SHT_NOTE"
	.sectionflags	@"SHF_NOTE_NV_TKINFO"
	.tkinfo
        /*0018*/ 	.word	0x00000002
        /*0030*/ 	.string	""
        /*0030*/ 	.string	"ptxas"
        /*0030*/ 	.string	"Cuda compilation tools, release 13.0, V13.0.88"
        /*0030*/ 	.string	"Build cuda_13.0.r13.0/compiler.36424714_0"
        /*0030*/ 	.string	"-arch sm_100 -m 64 "



//--------------------- .note.nv.cuinfo           --------------------------
	.section	.note.nv.cuinfo,"",@"SHT_NOTE"
	.sectionflags	@"SHF_NOTE_NV_CUINFO"
        /*0018*/ 	.short	0x0002
        /*001a*/ 	.short	0x0064
        /*001c*/ 	.short	0x0082
	.zero		2


//--------------------- .nv.info                  --------------------------
	.section	.nv.info,"",@"SHT_CUDA_INFO"
	.align	4


	//----- nvinfo : EIATTR_REGCOUNT
	.align		4
        /*0000*/ 	.byte	0x04, 0x2f
        /*0002*/ 	.short	(.L_3 - .L_2)
	.align		4
.L_2:
        /*0004*/ 	.word	index@(_Z27unique_id_calculation_2d_2dPi)
        /*0008*/ 	.word	0x00000018


	//----- nvinfo : EIATTR_FRAME_SIZE
	.align		4
.L_3:
        /*000c*/ 	.byte	0x04, 0x11
        /*000e*/ 	.short	(.L_5 - .L_4)
	.align		4
.L_4:
        /*0010*/ 	.word	index@(_Z27unique_id_calculation_2d_2dPi)
        /*0014*/ 	.word	0x00000018


	//----- nvinfo : EIATTR_REGCOUNT
	.align		4
.L_5:
        /*0018*/ 	.byte	0x04, 0x2f
        /*001a*/ 	.short	(.L_7 - .L_6)
	.align		4
.L_6:
        /*001c*/ 	.word	index@(_Z5uid22Pi)
        /*0020*/ 	.word	0x00000018


	//----- nvinfo : EIATTR_FRAME_SIZE
	.align		4
.L_7:
        /*0024*/ 	.byte	0x04, 0x11
        /*0026*/ 	.short	(.L_9 - .L_8)
	.align		4
.L_8:
        /*0028*/ 	.word	index@(_Z5uid22Pi)
        /*002c*/ 	.word	0x00000018


	//----- nvinfo : EIATTR_REGCOUNT
	.align		4
.L_9:
        /*0030*/ 	.byte	0x04, 0x2f
        /*0032*/ 	.short	(.L_11 - .L_10)
	.align		4
.L_10:
        /*0034*/ 	.word	index@(_Z5uid33Pi)
        /*0038*/ 	.word	0x00000018


	//----- nvinfo : EIATTR_FRAME_SIZE
	.align		4
.L_11:
        /*003c*/ 	.byte	0x04, 0x11
        /*003e*/ 	.short	(.L_13 - .L_12)
	.align		4
.L_12:
        /*0040*/ 	.word	index@(_Z5uid33Pi)
        /*0044*/ 	.word	0x00000020


	//----- nvinfo : EIATTR_MIN_STACK_SIZE
	.align		4
.L_13:
        /*0048*/ 	.byte	0x04, 0x12
        /*004a*/ 	.short	(.L_15 - .L_14)
	.align		4
.L_14:
        /*004c*/ 	.word	index@(_Z5uid33Pi)
        /*0050*/ 	.word	0x00000020


	//----- nvinfo : EIATTR_MIN_STACK_SIZE
	.align		4
.L_15:
        /*0054*/ 	.byte	0x04, 0x12
        /*0056*/ 	.short	(.L_17 - .L_16)
	.align		4
.L_16:
        /*0058*/ 	.word	index@(_Z5uid22Pi)
        /*005c*/ 	.word	0x00000018


	//----- nvinfo : EIATTR_MIN_STACK_SIZE
	.align		4
.L_17:
        /*0060*/ 	.byte	0x04, 0x12
        /*0062*/ 	.short	(.L_19 - .L_18)
	.align		4
.L_18:
        /*0064*/ 	.word	index@(_Z27unique_id_calculation_2d_2dPi)
        /*0068*/ 	.word	0x00000018
.L_19:


//--------------------- .nv.compat                --------------------------
	.section	.nv.compat,"",@"SHT_CUDA_COMPAT_INFO"
	.align	4
        /*0000*/ 	.byte	0x02, 0x09, 0x00, 0x00, 0x02, 0x02, 0x01, 0x00, 0x02, 0x05, 0x05, 0x00, 0x03, 0x07, 0x01, 0x01
        /*0010*/ 	.byte	0x02, 0x03, 0x00, 0x00, 0x02, 0x06, 0x01, 0x00, 0x04, 0x0b, 0x08, 0x00, 0x09, 0x00, 0x00, 0x00
        /*0020*/ 	.byte	0x00, 0x00, 0x00, 0x00


//--------------------- .nv.info._Z5uid33Pi       --------------------------
	.section	.nv.info._Z5uid33Pi,"",@"SHT_CUDA_INFO"
	.sectionflags	@""
	.align	4


	//----- nvinfo : EIATTR_CUDA_API_VERSION
	.align		4
        /*0000*/ 	.byte	0x04, 0x37
        /*0002*/ 	.short	(.L_21 - .L_20)
.L_20:
        /*0004*/ 	.word	0x00000082


	//----- nvinfo : EIATTR_KPARAM_INFO
	.align		4
.L_21:
        /*0008*/ 	.byte	0x04, 0x17
        /*000a*/ 	.short	(.L_23 - .L_22)
.L_22:
        /*000c*/ 	.word	0x00000000
        /*0010*/ 	.short	0x0000
        /*0012*/ 	.short	0x0000
        /*0014*/ 	.byte	0x00, 0xf5, 0x21, 0x00


	//----- nvinfo : EIATTR_SPARSE_MMA_MASK
	.align		4
.L_23:
        /*0018*/ 	.byte	0x03, 0x50
        /*001a*/ 	.short	0x0000


	//----- nvinfo : EIATTR_MAXREG_COUNT
	.align		4
        /*001c*/ 	.byte	0x03, 0x1b
        /*001e*/ 	.short	0x00ff


	//----- nvinfo : EIATTR_EXTERNS
	.align		4
        /*0020*/ 	.byte	0x04, 0x0f
        /*0022*/ 	.short	(.L_25 - .L_24)


	//   ....[0]....
	.align		4
.L_24:
        /*0024*/ 	.word	index@(vprintf)


	//----- nvinfo : EIATTR_MERCURY_ISA_VERSION
	.align		4
.L_25:
        /*0028*/ 	.byte	0x03, 0x5f
        /*002a*/ 	.short	0x0101


	//----- nvinfo : EIATTR_VRC_CTA_INIT_COUNT
	.align		4
        /*002c*/ 	.byte	0x02, 0x4a
	.zero		1
	.zero		1


	//----- nvinfo : EIATTR_SYSCALL_OFFSETS
	.align		4
        /*0030*/ 	.byte	0x04, 0x46
        /*0032*/ 	.short	(.L_27 - .L_26)


	//   ....[0]....
.L_26:
        /*0034*/ 	.word	0x00000220


	//----- nvinfo : EIATTR_EXIT_INSTR_OFFSETS
	.align		4
.L_27:
        /*0038*/ 	.byte	0x04, 0x1c
        /*003a*/ 	.short	(.L_29 - .L_28)


	//   ....[0]....
.L_28:
        /*003c*/ 	.word	0x00000230


	//----- nvinfo : EIATTR_CBANK_PARAM_SIZE
	.align		4
.L_29:
        /*0040*/ 	.byte	0x03, 0x19
        /*0042*/ 	.short	0x0008


	//----- nvinfo : EIATTR_PARAM_CBANK
	.align		4
        /*0044*/ 	.byte	0x04, 0x0a
        /*0046*/ 	.short	(.L_31 - .L_30)
	.align		4
.L_30:
        /*0048*/ 	.word	index@(.nv.constant0._Z5uid33Pi)
        /*004c*/ 	.short	0x0380
        /*004e*/ 	.short	0x0008


	//----- nvinfo : EIATTR_SW_WAR
	.align		4
.L_31:
        /*0050*/ 	.byte	0x04, 0x36
        /*0052*/ 	.short	(.L_33 - .L_32)
.L_32:
        /*0054*/ 	.word	0x00000008
.L_33:


//--------------------- .nv.info._Z5uid22Pi       --------------------------
	.section	.nv.info._Z5uid22Pi,"",@"SHT_CUDA_INFO"
	.sectionflags	@""
	.align	4


	//----- nvinfo : EIATTR_CUDA_API_VERSION
	.align		4
        /*0000*/ 	.byte	0x04, 0x37
        /*0002*/ 	.short	(.L_35 - .L_34)
.L_34:
        /*0004*/ 	.word	0x00000082


	//----- nvinfo : EIATTR_KPARAM_INFO
	.align		4
.L_35:
        /*0008*/ 	.byte	0x04, 0x17
        /*000a*/ 	.short	(.L_37 - .L_36)
.L_36:
        /*000c*/ 	.word	0x00000000
        /*0010*/ 	.short	0x0000
        /*0012*/ 	.short	0x0000
        /*0014*/ 	.byte	0x00, 0xf5, 0x21, 0x00


	//----- nvinfo : EIATTR_SPARSE_MMA_MASK
	.align		4
.L_37:
        /*0018*/ 	.byte	0x03, 0x50
        /*001a*/ 	.short	0x0000


	//----- nvinfo : EIATTR_MAXREG_COUNT
	.align		4
        /*001c*/ 	.byte	0x03, 0x1b
        /*001e*/ 	.short	0x00ff


	//----- nvinfo : EIATTR_EXTERNS
	.align		4
        /*0020*/ 	.byte	0x04, 0x0f
        /*0022*/ 	.short	(.L_39 - .L_38)


	//   ....[0]....
	.align		4
.L_38:
        /*0024*/ 	.word	index@(vprintf)


	//----- nvinfo : EIATTR_MERCURY_ISA_VERSION
	.align		4
.L_39:
        /*0028*/ 	.byte	0x03, 0x5f
        /*002a*/ 	.short	0x0101


	//----- nvinfo : EIATTR_VRC_CTA_INIT_COUNT
	.align		4
        /*002c*/ 	.byte	0x02, 0x4a
	.zero		1
	.zero		1


	//----- nvinfo : EIATTR_SYSCALL_OFFSETS
	.align		4
        /*0030*/ 	.byte	0x04, 0x46
        /*0032*/ 	.short	(.L_41 - .L_40)


	//   ....[0]....
.L_40:
        /*0034*/ 	.word	0x000001e0


	//----- nvinfo : EIATTR_EXIT_INSTR_OFFSETS
	.align		4
.L_41:
        /*0038*/ 	.byte	0x04, 0x1c
        /*003a*/ 	.short	(.L_43 - .L_42)


	//   ....[0]....
.L_42:
        /*003c*/ 	.word	0x000001f0


	//----- nvinfo : EIATTR_CBANK_PARAM_SIZE
	.align		4
.L_43:
        /*0040*/ 	.byte	0x03, 0x19
        /*0042*/ 	.short	0x0008


	//----- nvinfo : EIATTR_PARAM_CBANK
	.align		4
        /*0044*/ 	.byte	0x04, 0x0a
        /*0046*/ 	.short	(.L_45 - .L_44)
	.align		4
.L_44:
        /*0048*/ 	.word	index@(.nv.constant0._Z5uid22Pi)
        /*004c*/ 	.short	0x0380
        /*004e*/ 	.short	0x0008


	//----- nvinfo : EIATTR_SW_WAR
	.align		4
.L_45:
        /*0050*/ 	.byte	0x04, 0x36
        /*0052*/ 	.short	(.L_47 - .L_46)
.L_46:
        /*0054*/ 	.word	0x00000008
.L_47:


//--------------------- .nv.info._Z27unique_id_calculation_2d_2dPi --------------------------
	.section	.nv.info._Z27unique_id_calculation_2d_2dPi,"",@"SHT_CUDA_INFO"
	.sectionflags	@""
	.align	4


	//----- nvinfo : EIATTR_CUDA_API_VERSION
	.align		4
        /*0000*/ 	.byte	0x04, 0x37
        /*0002*/ 	.short	(.L_49 - .L_48)
.L_48:
        /*0004*/ 	.word	0x00000082


	//----- nvinfo : EIATTR_KPARAM_INFO
	.align		4
.L_49:
        /*0008*/ 	.byte	0x04, 0x17
        /*000a*/ 	.short	(.L_51 - .L_50)
.L_50:
        /*000c*/ 	.word	0x00000000
        /*0010*/ 	.short	0x0000
        /*0012*/ 	.short	0x0000
        /*0014*/ 	.byte	0x00, 0xf5, 0x21, 0x00


	//----- nvinfo : EIATTR_SPARSE_MMA_MASK
	.align		4
.L_51:
        /*0018*/ 	.byte	0x03, 0x50
        /*001a*/ 	.short	0x0000


	//----- nvinfo : EIATTR_MAXREG_COUNT
	.align		4
        /*001c*/ 	.byte	0x03, 0x1b
        /*001e*/ 	.short	0x00ff


	//----- nvinfo : EIATTR_EXTERNS
	.align		4
        /*0020*/ 	.byte	0x04, 0x0f
        /*0022*/ 	.short	(.L_53 - .L_52)


	//   ....[0]....
	.align		4
.L_52:
        /*0024*/ 	.word	index@(vprintf)


	//----- nvinfo : EIATTR_MERCURY_ISA_VERSION
	.align		4
.L_53:
        /*0028*/ 	.byte	0x03, 0x5f
        /*002a*/ 	.short	0x0101


	//----- nvinfo : EIATTR_VRC_CTA_INIT_COUNT
	.align		4
        /*002c*/ 	.byte	0x02, 0x4a
	.zero		1
	.zero		1


	//----- nvinfo : EIATTR_SYSCALL_OFFSETS
	.align		4
        /*0030*/ 	.byte	0x04, 0x46
        /*0032*/ 	.short	(.L_55 - .L_54)


	//   ....[0]....
.L_54:
        /*0034*/ 	.word	0x000001e0


	//----- nvinfo : EIATTR_EXIT_INSTR_OFFSETS
	.align		4
.L_55:
        /*0038*/ 	.byte	0x04, 0x1c
        /*003a*/ 	.short	(.L_57 - .L_56)


	//   ....[0]....
.L_56:
        /*003c*/ 	.word	0x000001f0


	//----- nvinfo : EIATTR_CBANK_PARAM_SIZE
	.align		4
.L_57:
        /*0040*/ 	.byte	0x03, 0x19
        /*0042*/ 	.short	0x0008


	//----- nvinfo : EIATTR_PARAM_CBANK
	.align		4
        /*0044*/ 	.byte	0x04, 0x0a
        /*0046*/ 	.short	(.L_59 - .L_58)
	.align		4
.L_58:
        /*0048*/ 	.word	index@(.nv.constant0._Z27unique_id_calculation_2d_2dPi)
        /*004c*/ 	.short	0x0380
        /*004e*/ 	.short	0x0008


	//----- nvinfo : EIATTR_SW_WAR
	.align		4
.L_59:
        /*0050*/ 	.byte	0x04, 0x36
        /*0052*/ 	.short	(.L_61 - .L_60)
.L_60:
        /*0054*/ 	.word	0x00000008
.L_61:


//--------------------- .nv.callgraph             --------------------------
	.section	.nv.callgraph,"",@"SHT_CUDA_CALLGRAPH"
	.align	4
	.sectionentsize	8
	.align		4
        /*0000*/ 	.word	0x00000000
	.align		4
        /*0004*/ 	.word	0xffffffff
	.align		4
        /*0008*/ 	.word	index@(_Z5uid33Pi)
	.align		4
        /*000c*/ 	.word	index@(vprintf)
	.align		4
        /*0010*/ 	.word	index@(_Z5uid22Pi)
	.align		4
        /*0014*/ 	.word	index@(vprintf)
	.align		4
        /*0018*/ 	.word	index@(_Z27unique_id_calculation_2d_2dPi)
	.align		4
        /*001c*/ 	.word	index@(vprintf)
	.align		4
        /*0020*/ 	.word	0x00000000
	.align		4
        /*0024*/ 	.word	0xfffffffe
	.align		4
        /*0028*/ 	.word	0x00000000
	.align		4
        /*002c*/ 	.word	0xfffffffd
	.align		4
        /*0030*/ 	.word	0x00000000
	.align		4
        /*0034*/ 	.word	0xfffffffc


//--------------------- .nv.constant4             --------------------------
	.section	.nv.constant4,"a",@progbits
	.align	8
	.align		8
.nv.constant4:
        /*0000*/ 	.dword	vprintf
	.align		8
        /*0008*/ 	.dword	$str
	.align		8
        /*0010*/ 	.dword	$str$1


//--------------------- .text._Z5uid33Pi          --------------------------
	.section	.text._Z5uid33Pi,"ax",@progbits
	.align	128
        .global         _Z5uid33Pi
        .type           _Z5uid33Pi,@function
        .size           _Z5uid33Pi,(.L_x_6 - _Z5uid33Pi)
        .other          _Z5uid33Pi,@"STO_CUDA_ENTRY STV_DEFAULT"
_Z5uid33Pi:
.text._Z5uid33Pi:
[----:B------:R-:W0:Y:S01]  /*0000*/  LDC R1, c[0x0][0x37c] ;  /* 0x0000df00ff017b82 */ /* 0x000e220000000800 */
[----:B------:R-:W1:Y:S01]  /*0010*/  S2R R13, SR_CTAID.Y ;  /* 0x00000000000d7919 */ /* 0x000e620000002600 */
[----:B------:R-:W2:Y:S06]  /*0020*/  LDCU UR6, c[0x0][0x2fc] ;  /* 0x00005f80ff0677ac */ /* 0x000eac0008000800 */
[----:B------:R-:W3:Y:S01]  /*0030*/  LDC.64 R2, c[0x0][0x380] ;  /* 0x0000e000ff027b82 */ /* 0x000ee20000000a00 */
[----:B0-----:R-:W-:Y:S01]  /*0040*/  IADD3 R1, PT, PT, R1, -0x20, RZ ;  /* 0xffffffe001017810 */ /* 0x001fe20007ffe0ff */
[----:B------:R-:W1:Y:S01]  /*0050*/  S2R R14, SR_CTAID.Z ;  /* 0x00000000000e7919 */ /* 0x000e620000002700 */
[----:B------:R-:W0:Y:S01]  /*0060*/  LDCU UR7, c[0x0][0x360] ;  /* 0x00006c00ff0777ac */ /* 0x000e220008000800 */
[----:B------:R-:W4:Y:S01]  /*0070*/  S2R R12, SR_CTAID.X ;  /* 0x00000000000c7919 */ /* 0x000f220000002500 */
[----:B------:R-:W5:Y:S01]  /*0080*/  LDCU UR8, c[0x0][0x364] ;  /* 0x00006c80ff0877ac */ /* 0x000f620008000800 */
[----:B------:R-:W2:Y:S01]  /*0090*/  S2R R9, SR_TID.Z ;  /* 0x0000000000097919 */ /* 0x000ea20000002300 */
[----:B------:R-:W2:Y:S01]  /*00a0*/  LDCU UR9, c[0x0][0x368] ;  /* 0x00006d00ff0977ac */ /* 0x000ea20008000800 */
[----:B------:R-:W0:Y:S01]  /*00b0*/  S2R R8, SR_TID.Y ;  /* 0x0000000000087919 */ /* 0x000e220000002200 */
[----:B------:R-:W4:Y:S01]  /*00c0*/  LDCU UR4, c[0x0][0x370] ;  /* 0x00006e00ff0477ac */ /* 0x000f220008000800 */
[----:B------:R-:W5:Y:S01]  /*00d0*/  S2R R15, SR_TID.X ;  /* 0x00000000000f7919 */ /* 0x000f620000002100 */
[----:B------:R-:W1:Y:S02]  /*00e0*/  LDCU UR5, c[0x0][0x374] ;  /* 0x00006e80ff0577ac */ /* 0x000e640008000800 */
[----:B-1----:R-:W-:-:S04]  /*00f0*/  IMAD R5, R14, UR5, R13 ;  /* 0x000000050e057c24 */ /* 0x002fc8000f8e020d */
[----:B----4-:R-:W-:Y:S01]  /*0100*/  IMAD R0, R5, UR4, R12 ;  /* 0x0000000405007c24 */ /* 0x010fe2000f8e020c */
[----:B------:R-:W1:Y:S03]  /*0110*/  LDCU.64 UR4, c[0x0][0x358] ;  /* 0x00006b00ff0477ac */ /* 0x000e660008000a00 */
[----:B--2---:R-:W-:-:S04]  /*0120*/  IMAD R5, R0, UR9, R9 ;  /* 0x0000000900057c24 */ /* 0x004fc8000f8e0209 */
[----:B0-----:R-:W-:-:S04]  /*0130*/  IMAD R10, R5, UR7, R8 ;  /* 0x00000007050a7c24 */ /* 0x001fc8000f8e0208 */
[----:B-----5:R-:W-:Y:S01]  /*0140*/  IMAD R10, R10, UR8, R15 ;  /* 0x000000080a0a7c24 */ /* 0x020fe2000f8e020f */
[----:B------:R-:W-:Y:S01]  /*0150*/  MOV R0, 0x0 ;  /* 0x0000000000007802 */ /* 0x000fe20000000f00 */
[----:B------:R0:W-:Y:S01]  /*0160*/  STL.128 [R1], R12 ;  /* 0x0000000c01007387 */ /* 0x0001e20000100c00 */
[----:B------:R-:W2:Y:S01]  /*0170*/  LDCU.64 UR8, c[0x4][0x10] ;  /* 0x01000200ff0877ac */ /* 0x000ea20008000a00 */
[----:B---3--:R-:W-:-:S05]  /*0180*/  IMAD.WIDE R2, R10, 0x4, R2 ;  /* 0x000000040a027825 */ /* 0x008fca00078e0202 */
[----:B-1----:R-:W3:Y:S01]  /*0190*/  LDG.E R11, desc[UR4][R2.64] ;  /* 0x00000004020b7981 */ /* 0x002ee2000c1e1900 */
[----:B------:R-:W1:Y:S01]  /*01a0*/  LDCU UR4, c[0x0][0x2f8] ;  /* 0x00005f00ff0477ac */ /* 0x000e620008000800 */
[----:B------:R0:W4:Y:S01]  /*01b0*/  LDC.64 R16, c[0x4][R0] ;  /* 0x0100000000107b82 */ /* 0x0001220000000a00 */
[----:B--2---:R-:W-:Y:S02]  /*01c0*/  MOV R4, UR8 ;  /* 0x0000000800047c02 */ /* 0x004fe40008000f00 */
[----:B------:R-:W-:Y:S02]  /*01d0*/  MOV R5, UR9 ;  /* 0x0000000900057c02 */ /* 0x000fe40008000f00 */
[----:B-1----:R-:W-:-:S04]  /*01e0*/  IADD3 R6, P0, PT, R1, UR4, RZ ;  /* 0x0000000401067c10 */ /* 0x002fc8000ff1e0ff */
[----:B------:R-:W-:Y:S01]  /*01f0*/  IADD3.X R7, PT, PT, RZ, UR6, RZ, P0, !PT ;  /* 0x00000006ff077c10 */ /* 0x000fe200087fe4ff */
[----:B---34-:R0:W-:Y:S08]  /*0200*/  STL.128 [R1+0x10], R8 ;  /* 0x0000100801007387 */ /* 0x0181f00000100c00 */
[----:B------:R-:W-:-:S07]  /*0210*/  LEPC R20, `(.L_x_0) ;  /* 0x000000001014794e */ /* 0x000fce0000000000 */
[----:B0-----:R-:W-:Y:S05]  /*0220*/  CALL.ABS.NOINC R16 ;  /* 0x0000000010007343 */ /* 0x001fea0003c00000 */
.L_x_0:
[----:B------:R-:W-:Y:S05]  /*0230*/  EXIT ;  /* 0x000000000000794d */ /* 0x000fea0003800000 */
.L_x_1:
[----:B------:R-:W-:-:S00]  /*0240*/  BRA `(.L_x_1) ;  /* 0xfffffffc00fc7947 */ /* 0x000fc0000383ffff */
[----:B------:R-:W-:-:S00]  /*0250*/  NOP ;  /* 0x0000000000007918 */ /* 0x000fc00000000000 */
        /* <DEDUP_REMOVED lines=10> */
.L_x_6:


//--------------------- .text._Z5uid22Pi          --------------------------
	.section	.text._Z5uid22Pi,"ax",@progbits
	.align	128
        .global         _Z5uid22Pi
        .type           _Z5uid22Pi,@function
        .size           _Z5uid22Pi,(.L_x_7 - _Z5uid22Pi)
        .other          _Z5uid22Pi,@"STO_CUDA_ENTRY STV_DEFAULT"
_Z5uid22Pi:
.text._Z5uid22Pi:
[----:B------:R-:W0:Y:S01]  /*0000*/  LDC R1, c[0x0][0x37c] ;  /* 0x0000df00ff017b82 */ /* 0x000e220000000800 */
[----:B------:R-:W1:Y:S01]  /*0010*/  S2R R2, SR_TID.X ;  /* 0x0000000000027919 */ /* 0x000e620000002100 */
[----:B------:R-:W2:Y:S06]  /*0020*/  LDCU UR5, c[0x0][0x2fc] ;  /* 0x00005f80ff0577ac */ /* 0x000eac0008000800 */
[----:B------:R-:W3:Y:S01]  /*0030*/  LDC.64 R8, c[0x0][0x380] ;  /* 0x0000e000ff087b82 */ /* 0x000ee20000000a00 */
[----:B0-----:R-:W-:Y:S01]  /*0040*/  IADD3 R1, PT, PT, R1, -0x18, RZ ;  /* 0xffffffe801017810 */ /* 0x001fe20007ffe0ff */
[----:B------:R-:W1:Y:S01]  /*0050*/  S2R R3, SR_TID.Y ;  /* 0x0000000000037919 */ /* 0x000e620000002200 */
[----:B------:R-:W0:Y:S01]  /*0060*/  LDCU UR4, c[0x0][0x360] ;  /* 0x00006c00ff0477ac */ /* 0x000e220008000800 */
[----:B------:R-:W4:Y:S01]  /*0070*/  S2R R12, SR_CTAID.X ;  /* 0x00000000000c7919 */ /* 0x000f220000002500 */
[----:B------:R-:W0:Y:S01]  /*0080*/  LDCU UR8, c[0x0][0x364] ;  /* 0x00006c80ff0877ac */ /* 0x000e220008000800 */
[----:B------:R-:W4:Y:S01]  /*0090*/  S2R R13, SR_CTAID.Y ;  /* 0x00000000000d7919 */ /* 0x000f220000002600 */
[----:B------:R-:W4:Y:S01]  /*00a0*/  LDCU UR9, c[0x0][0x370] ;  /* 0x00006e00ff0977ac */ /* 0x000f220008000800 */
[----:B------:R-:W5:Y:S01]  /*00b0*/  LDCU.64 UR6, c[0x0][0x358] ;  /* 0x00006b00ff0677ac */ /* 0x000f620008000a00 */
[----:B0-----:R-:W-:-:S02]  /*00c0*/  UIMAD UR4, UR4, UR8, URZ ;  /* 0x00000008040472a4 */ /* 0x001fc4000f8e02ff */
[----:B-1----:R-:W-:Y:S02]  /*00d0*/  IMAD R2, R3, UR8, R2 ;  /* 0x0000000803027c24 */ /* 0x002fe4000f8e0202 */
[----:B----4-:R-:W-:-:S04]  /*00e0*/  IMAD R3, R13, UR9, R12 ;  /* 0x000000090d037c24 */ /* 0x010fc8000f8e020c */
[----:B------:R-:W-:-:S04]  /*00f0*/  IMAD R3, R3, UR4, R2 ;  /* 0x0000000403037c24 */ /* 0x000fc8000f8e0202 */
[----:B---3--:R-:W-:-:S06]  /*0100*/  IMAD.WIDE R8, R3, 0x4, R8 ;  /* 0x0000000403087825 */ /* 0x008fcc00078e0208 */
[----:B-----5:R-:W3:Y:S01]  /*0110*/  LDG.E R8, desc[UR6][R8.64] ;  /* 0x0000000608087981 */ /* 0x020ee2000c1e1900 */
[----:B------:R-:W-:Y:S01]  /*0120*/  MOV R0, 0x0 ;  /* 0x0000000000007802 */ /* 0x000fe20000000f00 */
[----:B------:R-:W0:Y:S02]  /*0130*/  LDCU UR4, c[0x0][0x2f8] ;  /* 0x00005f00ff0477ac */ /* 0x000e240008000800 */
[----:B------:R1:W-:Y:S01]  /*0140*/  STL.64 [R1], R12 ;  /* 0x0000000c01007387 */ /* 0x0003e20000100a00 */
[----:B------:R1:W4:Y:S01]  /*0150*/  LDC.64 R10, c[0x4][R0] ;  /* 0x01000000000a7b82 */ /* 0x0003220000000a00 */
[----:B------:R-:W5:Y:S02]  /*0160*/  LDCU.64 UR6, c[0x4][0x8] ;  /* 0x01000100ff0677ac */ /* 0x000f640008000a00 */
[----:B------:R1:W-:Y:S01]  /*0170*/  STL.64 [R1+0x8], R2 ;  /* 0x0000080201007387 */ /* 0x0003e20000100a00 */
[----:B0-----:R-:W-:Y:S02]  /*0180*/  IADD3 R6, P0, PT, R1, UR4, RZ ;  /* 0x0000000401067c10 */ /* 0x001fe4000ff1e0ff */
[----:B-----5:R-:W-:-:S02]  /*0190*/  MOV R4, UR6 ;  /* 0x0000000600047c02 */ /* 0x020fc40008000f00 */
[----:B------:R-:W-:Y:S02]  /*01a0*/  MOV R5, UR7 ;  /* 0x0000000700057c02 */ /* 0x000fe40008000f00 */
[----:B--2---:R-:W-:Y:S01]  /*01b0*/  IADD3.X R7, PT, PT, RZ, UR5, RZ, P0, !PT ;  /* 0x00000005ff077c10 */ /* 0x004fe200087fe4ff */
[----:B---34-:R1:W-:Y:S06]  /*01c0*/  STL [R1+0x10], R8 ;  /* 0x0000100801007387 */ /* 0x0183ec0000100800 */
[----:B------:R-:W-:-:S07]  /*01d0*/  LEPC R20, `(.L_x_2) ;  /* 0x000000001014794e */ /* 0x000fce0000000000 */
[----:B-1----:R-:W-:Y:S05]  /*01e0*/  CALL.ABS.NOINC R10 ;  /* 0x000000000a007343 */ /* 0x002fea0003c00000 */
.L_x_2:
[----:B------:R-:W-:Y:S05]  /*01f0*/  EXIT ;  /* 0x000000000000794d */ /* 0x000fea0003800000 */
.L_x_3:
        /* <DEDUP_REMOVED lines=16> */
.L_x_7:


//--------------------- .text._Z27unique_id_calculation_2d_2dPi --------------------------
	.section	.text._Z27unique_id_calculation_2d_2dPi,"ax",@progbits
	.align	128
        .global         _Z27unique_id_calculation_2d_2dPi
        .type           _Z27unique_id_calculation_2d_2dPi,@function
        .size           _Z27unique_id_calculation_2d_2dPi,(.L_x_8 - _Z27unique_id_calculation_2d_2dPi)
        .other          _Z27unique_id_calculation_2d_2dPi,@"STO_CUDA_ENTRY STV_DEFAULT"
_Z27unique_id_calculation_2d_2dPi:
.text._Z27unique_id_calculation_2d_2dPi:
        /* <DEDUP_REMOVED lines=31> */
.L_x_4:
[----:B------:R-:W-:Y:S05]  /*01f0*/  EXIT ;  /* 0x000000000000794d */ /* 0x000fea0003800000 */
.L_x_5:
        /* <DEDUP_REMOVED lines=16> */
.L_x_8:


//--------------------- .nv.global.init           --------------------------
	.section	.nv.global.init,"aw",@progbits
.nv.global.init:
	.type		$str,@object
	.size		$str,($str$1 - $str)
$str:
        /*0000*/ 	.byte	0x62, 0x6c, 0x6f, 0x63, 0x6b, 0x49, 0x64, 0x78, 0x2e, 0x78, 0x20, 0x3a, 0x20, 0x25, 0x64, 0x2c
        /*0010*/ 	.byte	0x20, 0x62, 0x6c, 0x6f, 0x63, 0x6b, 0x49, 0x64, 0x78, 0x2e, 0x79, 0x20, 0x25, 0x64, 0x2c, 0x20
        /*0020*/ 	.byte	0x74, 0x68, 0x72, 0x65, 0x61, 0x64, 0x49, 0x64, 0x78, 0x2e, 0x78, 0x20, 0x3a, 0x20, 0x25, 0x64
        /*0030*/ 	.byte	0x2c, 0x20, 0x67, 0x69, 0x64, 0x20, 0x3a, 0x20, 0x25, 0x64, 0x20, 0x2d, 0x20, 0x64, 0x61, 0x74
        /*0040*/ 	.byte	0x61, 0x20, 0x25, 0x64, 0x0a, 0x00
	.type		$str$1,@object
	.size		$str$1,(.L_1 - $str$1)
$str$1:
        /*0046*/ 	.byte	0x62, 0x6c, 0x6f, 0x63, 0x6b, 0x49, 0x64, 0x78, 0x2e, 0x78, 0x20, 0x3a, 0x20, 0x25, 0x64, 0x2c
        /*0056*/ 	.byte	0x20, 0x62, 0x6c, 0x6f, 0x63, 0x6b, 0x49, 0x64, 0x78, 0x2e, 0x79, 0x20, 0x25, 0x64, 0x2c, 0x20
        /*0066*/ 	.byte	0x62, 0x6c, 0x6f, 0x63, 0x6b, 0x49, 0x64, 0x78, 0x2e, 0x7a, 0x20, 0x3a, 0x20, 0x25, 0x64, 0x2c
        /*0076*/ 	.byte	0x20, 0x74, 0x68, 0x72, 0x65, 0x61, 0x64, 0x49, 0x64, 0x78, 0x2e, 0x78, 0x20, 0x3a, 0x20, 0x25
        /*0086*/ 	.byte	0x64, 0x2c, 0x20, 0x74, 0x68, 0x72, 0x65, 0x61, 0x64, 0x49, 0x64, 0x78, 0x2e, 0x79, 0x20, 0x3a
        /*0096*/ 	.byte	0x20, 0x25, 0x64, 0x2c, 0x20, 0x74, 0x68, 0x72, 0x65, 0x61, 0x64, 0x49, 0x64, 0x78, 0x2e, 0x7a
        /*00a6*/ 	.byte	0x20, 0x3a, 0x20, 0x25, 0x64, 0x2c, 0x20, 0x67, 0x69, 0x64, 0x20, 0x3a, 0x20, 0x25, 0x64, 0x20
        /*00b6*/ 	.byte	0x2d, 0x20, 0x64, 0x61, 0x74, 0x61, 0x20, 0x25, 0x64, 0x0a, 0x00
.L_1:


//--------------------- .nv.shared.reserved.0     --------------------------
	.section	.nv.shared.reserved.0,"aw",@nobits
	.weak		__nv_reservedSMEM_offset_0_alias
	.size		__nv_reservedSMEM_offset_0_alias, 0, 64
	.other		__nv_reservedSMEM_offset_0_alias,@"STO_CUDA_RESERVED_SHARED STV_DEFAULT"
__nv_reservedSMEM_offset_0_alias:
	.zero		0
	.zero		64


//--------------------- .nv.constant0._Z5uid33Pi  --------------------------
	.section	.nv.constant0._Z5uid33Pi,"a",@progbits
	.sectionflags	@""
	.align	4
.nv.constant0._Z5uid33Pi:
	.zero		904


//--------------------- .nv.constant0._Z5uid22Pi  --------------------------
	.section	.nv.constant0._Z5uid22Pi,"a",@progbits
	.sectionflags	@""
	.align	4
.nv.constant0._Z5uid22Pi:
	.zero		904


//--------------------- .nv.constant0._Z27unique_id_calculation_2d_2dPi --------------------------
	.section	.nv.constant0._Z27unique_id_calculation_2d_2dPi,"a",@progbits
	.sectionflags	@""
	.align	4
.nv.constant0._Z27unique_id_calculation_2d_2dPi:
	.zero		904


//--------------------- SYMBOLS --------------------------

	.type		.nv.reservedSmem.offset0,@object
	.size		.nv.reservedSmem.offset0,0x4
	.type		vprintf,@function
